//
// Generated by NVIDIA NVVM Compiler
//
// Compiler Build ID: CL-36424714
// Cuda compilation tools, release 13.0, V13.0.88
// Based on NVVM 20.0.0
//

.version 9.0
.target sm_100
.address_size 64

	// .globl	_Z4initPf
.extern .func  (.param .b32 func_retval0) vprintf
(
	.param .b64 vprintf_param_0,
	.param .b64 vprintf_param_1
)
;
.const .align 4 .b8 a[32768];
.const .align 4 .b8 b[32768];
.global .align 1 .b8 $str[4] = {37, 102, 10};
.global .align 1 .b8 $str$1[10] = {37, 100, 32, 37, 102, 32, 37, 102, 10};

.visible .entry _Z4initPf(
	.param .u64 .ptr .align 1 _Z4initPf_param_0
)
{
	.reg .b32 	%r<6>;
	.reg .b64 	%rd<5>;

	ld.param.u64 	%rd1, [_Z4initPf_param_0];
	cvta.to.global.u64 	%rd2, %rd1;
	mov.u32 	%r1, %ctaid.x;
	mov.u32 	%r2, %ntid.x;
	mov.u32 	%r3, %tid.x;
	mad.lo.s32 	%r4, %r1, %r2, %r3;
	mul.wide.s32 	%rd3, %r4, 4;
	add.s64 	%rd4, %rd2, %rd3;
	mov.b32 	%r5, 0;
	st.global.u32 	[%rd4], %r5;
	ret;

}
	// .globl	_Z3addPf
.visible .entry _Z3addPf(
	.param .u64 .ptr .align 1 _Z3addPf_param_0
)
{
	.local .align 8 .b8 	__local_depot1[8];
	.reg .b64 	%SP;
	.reg .b64 	%SPL;
	.reg .b32 	%r<7>;
	.reg .b32 	%f<4>;
	.reg .b64 	%rd<13>;
	.reg .b64 	%fd<2>;

	mov.u64 	%SPL, __local_depot1;
	cvta.local.u64 	%SP, %SPL;
	ld.param.u64 	%rd1, [_Z3addPf_param_0];
	cvta.to.global.u64 	%rd2, %rd1;
	add.u64 	%rd3, %SP, 0;
	add.u64 	%rd4, %SPL, 0;
	mov.u32 	%r1, %ctaid.x;
	mov.u32 	%r2, %ntid.x;
	mov.u32 	%r3, %tid.x;
	mad.lo.s32 	%r4, %r1, %r2, %r3;
	mul.wide.s32 	%rd5, %r4, 4;
	mov.u64 	%rd6, a;
	add.s64 	%rd7, %rd6, %rd5;
	ld.const.f32 	%f1, [%rd7];
	mov.u64 	%rd8, b;
	add.s64 	%rd9, %rd8, %rd5;
	ld.const.f32 	%f2, [%rd9];
	add.f32 	%f3, %f1, %f2;
	add.s64 	%rd10, %rd2, %rd5;
	st.global.f32 	[%rd10], %f3;
	cvt.f64.f32 	%fd1, %f3;
	st.local.f64 	[%rd4], %fd1;
	mov.u64 	%rd11, $str;
	cvta.global.u64 	%rd12, %rd11;
	{ // callseq 0, 0
	.param .b64 param0;
	st.param.b64 	[param0], %rd12;
	.param .b64 param1;
	st.param.b64 	[param1], %rd3;
	.param .b32 retval0;
	call.uni (retval0), 
	vprintf, 
	(
	param0, 
	param1
	);
	ld.param.b32 	%r5, [retval0];
	} // callseq 0
	ret;

}
	// .globl	_Z4showv
.visible .entry _Z4showv()
{
	.local .align 8 .b8 	__local_depot2[24];
	.reg .b64 	%SP;
	.reg .b64 	%SPL;
	.reg .b32 	%r<7>;
	.reg .b32 	%f<3>;
	.reg .b64 	%rd<10>;
	.reg .b64 	%fd<3>;

	mov.u64 	%SPL, __local_depot2;
	cvta.local.u64 	%SP, %SPL;
	add.u64 	%rd1, %SP, 0;
	add.u64 	%rd2, %SPL, 0;
	mov.u32 	%r1, %ctaid.x;
	mov.u32 	%r2, %ntid.x;
	mov.u32 	%r3, %tid.x;
	mad.lo.s32 	%r4, %r1, %r2, %r3;
	mul.wide.s32 	%rd3, %r4, 4;
	mov.u64 	%rd4, a;
	add.s64 	%rd5, %rd4, %rd3;
	ld.const.f32 	%f1, [%rd5];
	cvt.f64.f32 	%fd1, %f1;
	mov.u64 	%rd6, b;
	add.s64 	%rd7, %rd6, %rd3;
	ld.const.f32 	%f2, [%rd7];
	cvt.f64.f32 	%fd2, %f2;
	st.local.u32 	[%rd2], %r4;
	st.local.f64 	[%rd2+8], %fd1;
	st.local.f64 	[%rd2+16], %fd2;
	mov.u64 	%rd8, $str$1;
	cvta.global.u64 	%rd9, %rd8;
	{ // callseq 1, 0
	.param .b64 param0;
	st.param.b64 	[param0], %rd9;
	.param .b64 param1;
	st.param.b64 	[param1], %rd1;
	.param .b32 retval0;
	call.uni (retval0), 
	vprintf, 
	(
	param0, 
	param1
	);
	ld.param.b32 	%r5, [retval0];
	} // callseq 1
	ret;

}


// ===== COMPILED SASS (sm_100) =====

	.target	sm_100

	.elftype	@"ET_EXEC"


//--------------------- .note.nv.tkinfo           --------------------------
	.section	.note.nv.tkinfo,"",@"SHT_NOTE"
	.sectionflags	@"SHF_NOTE_NV_TKINFO"
	.tkinfo
        /*0018*/ 	.word	0x00000002
        /*0030*/ 	.string	""
        /*0030*/ 	.string	"ptxas"
        /*0030*/ 	.string	"Cuda compilation tools, release 13.0, V13.0.88"
        /*0030*/ 	.string	"Build cuda_13.0.r13.0/compiler.36424714_0"
        /*0030*/ 	.string	"-arch sm_100 -m 64 "



//--------------------- .note.nv.cuinfo           --------------------------
	.section	.note.nv.cuinfo,"",@"SHT_NOTE"
	.sectionflags	@"SHF_NOTE_NV_CUINFO"
        /*0018*/ 	.short	0x0002
        /*001a*/ 	.short	0x0064
        /*001c*/ 	.short	0x0082
	.zero		2


//--------------------- .nv.info                  --------------------------
	.section	.nv.info,"",@"SHT_CUDA_INFO"
	.align	4


	//----- nvinfo : EIATTR_REGCOUNT
	.align		4
        /*0000*/ 	.byte	0x04, 0x2f
        /*0002*/ 	.short	(.L_5 - .L_4)
	.align		4
.L_4:
        /*0004*/ 	.word	index@(_Z4initPf)
        /*0008*/ 	.word	0x00000008


	//----- nvinfo : EIATTR_FRAME_SIZE
	.align		4
.L_5:
        /*000c*/ 	.byte	0x04, 0x11
        /*000e*/ 	.short	(.L_7 - .L_6)
	.align		4
.L_6:
        /*0010*/ 	.word	index@(_Z4initPf)
        /*0014*/ 	.word	0x00000000


	//----- nvinfo : EIATTR_REGCOUNT
	.align		4
.L_7:
        /*0018*/ 	.byte	0x04, 0x2f
        /*001a*/ 	.short	(.L_9 - .L_8)
	.align		4
.L_8:
        /*001c*/ 	.word	index@(_Z3addPf)
        /*0020*/ 	.word	0x00000018


	//----- nvinfo : EIATTR_FRAME_SIZE
	.align		4
.L_9:
        /*0024*/ 	.byte	0x04, 0x11
        /*0026*/ 	.short	(.L_11 - .L_10)
	.align		4
.L_10:
        /*0028*/ 	.word	index@(_Z3addPf)
        /*002c*/ 	.word	0x00000008


	//----- nvinfo : EIATTR_REGCOUNT
	.align		4
.L_11:
        /*0030*/ 	.byte	0x04, 0x2f
        /*0032*/ 	.short	(.L_13 - .L_12)
	.align		4
.L_12:
        /*0034*/ 	.word	index@(_Z4showv)
        /*0038*/ 	.word	0x00000018


	//----- nvinfo : EIATTR_FRAME_SIZE
	.align		4
.L_13:
        /*003c*/ 	.byte	0x04, 0x11
        /*003e*/ 	.short	(.L_15 - .L_14)
	.align		4
.L_14:
        /*0040*/ 	.word	index@(_Z4showv)
        /*0044*/ 	.word	0x00000018


	//----- nvinfo : EIATTR_MIN_STACK_SIZE
	.align		4
.L_15:
        /*0048*/ 	.byte	0x04, 0x12
        /*004a*/ 	.short	(.L_17 - .L_16)
	.align		4
.L_16:
        /*004c*/ 	.word	index@(_Z4showv)
        /*0050*/ 	.word	0x00000018


	//----- nvinfo : EIATTR_MIN_STACK_SIZE
	.align		4
.L_17:
        /*0054*/ 	.byte	0x04, 0x12
        /*0056*/ 	.short	(.L_19 - .L_18)
	.align		4
.L_18:
        /*0058*/ 	.word	index@(_Z3addPf)
        /*005c*/ 	.word	0x00000008


	//----- nvinfo : EIATTR_MIN_STACK_SIZE
	.align		4
.L_19:
        /*0060*/ 	.byte	0x04, 0x12
        /*0062*/ 	.short	(.L_21 - .L_20)
	.align		4
.L_20:
        /*0064*/ 	.word	index@(_Z4initPf)
        /*0068*/ 	.word	0x00000000
.L_21:


//--------------------- .nv.compat                --------------------------
	.section	.nv.compat,"",@"SHT_CUDA_COMPAT_INFO"
	.align	4
        /*0000*/ 	.byte	0x02, 0x09, 0x00, 0x00, 0x02, 0x02, 0x01, 0x00, 0x02, 0x05, 0x05, 0x00, 0x03, 0x07, 0x01, 0x01
        /*0010*/ 	.byte	0x02, 0x03, 0x00, 0x00, 0x02, 0x06, 0x01, 0x00, 0x04, 0x0b, 0x08, 0x00, 0x09, 0x00, 0x00, 0x00
        /*0020*/ 	.byte	0x00, 0x00, 0x00, 0x00


//--------------------- .nv.info._Z4showv         --------------------------
	.section	.nv.info._Z4showv,"",@"SHT_CUDA_INFO"
	.sectionflags	@""
	.align	4


	//----- nvinfo : EIATTR_CUDA_API_VERSION
	.align		4
        /*0000*/ 	.byte	0x04, 0x37
        /*0002*/ 	.short	(.L_23 - .L_22)
.L_22:
        /*0004*/ 	.word	0x00000082


	//----- nvinfo : EIATTR_SPARSE_MMA_MASK
	.align		4
.L_23:
        /*0008*/ 	.byte	0x03, 0x50
        /*000a*/ 	.short	0x0000


	//----- nvinfo : EIATTR_MAXREG_COUNT
	.align		4
        /*000c*/ 	.byte	0x03, 0x1b
        /*000e*/ 	.short	0x00ff


	//----- nvinfo : EIATTR_EXTERNS
	.align		4
        /*0010*/ 	.byte	0x04, 0x0f
        /*0012*/ 	.short	(.L_25 - .L_24)


	//   ....[0]....
	.align		4
.L_24:
        /*0014*/ 	.word	index@(vprintf)


	//----- nvinfo : EIATTR_MERCURY_ISA_VERSION
	.align		4
.L_25:
        /*0018*/ 	.byte	0x03, 0x5f
        /*001a*/ 	.short	0x0101


	//----- nvinfo : EIATTR_VRC_CTA_INIT_COUNT
	.align		4
        /*001c*/ 	.byte	0x02, 0x4a
	.zero		1
	.zero		1


	//----- nvinfo : EIATTR_SYSCALL_OFFSETS
	.align		4
        /*0020*/ 	.byte	0x04, 0x46
        /*0022*/ 	.short	(.L_27 - .L_26)


	//   ....[0]....
.L_26:
        /*0024*/ 	.word	0x00000190


	//----- nvinfo : EIATTR_EXIT_INSTR_OFFSETS
	.align		4
.L_27:
        /*0028*/ 	.byte	0x04, 0x1c
        /*002a*/ 	.short	(.L_29 - .L_28)


	//   ....[0]....
.L_28:
        /*002c*/ 	.word	0x000001a0


	//----- nvinfo : EIATTR_SW_WAR
	.align		4
.L_29:
        /*0030*/ 	.byte	0x04, 0x36
        /*0032*/ 	.short	(.L_31 - .L_30)
.L_30:
        /*0034*/ 	.word	0x00000008
.L_31:


//--------------------- .nv.info._Z3addPf         --------------------------
	.section	.nv.info._Z3addPf,"",@"SHT_CUDA_INFO"
	.sectionflags	@""
	.align	4


	//----- nvinfo : EIATTR_CUDA_API_VERSION
	.align		4
        /*0000*/ 	.byte	0x04, 0x37
        /*0002*/ 	.short	(.L_33 - .L_32)
.L_32:
        /*0004*/ 	.word	0x00000082


	//----- nvinfo : EIATTR_KPARAM_INFO
	.align		4
.L_33:
        /*0008*/ 	.byte	0x04, 0x17
        /*000a*/ 	.short	(.L_35 - .L_34)
.L_34:
        /*000c*/ 	.word	0x00000000
        /*0010*/ 	.short	0x0000
        /*0012*/ 	.short	0x0000
        /*0014*/ 	.byte	0x00, 0xf5, 0x21, 0x00


	//----- nvinfo : EIATTR_SPARSE_MMA_MASK
	.align		4
.L_35:
        /*0018*/ 	.byte	0x03, 0x50
        /*001a*/ 	.short	0x0000


	//----- nvinfo : EIATTR_MAXREG_COUNT
	.align		4
        /*001c*/ 	.byte	0x03, 0x1b
        /*001e*/ 	.short	0x00ff


	//----- nvinfo : EIATTR_EXTERNS
	.align		4
        /*0020*/ 	.byte	0x04, 0x0f
        /*0022*/ 	.short	(.L_37 - .L_36)


	//   ....[0]....
	.align		4
.L_36:
        /*0024*/ 	.word	index@(vprintf)


	//----- nvinfo : EIATTR_MERCURY_ISA_VERSION
	.align		4
.L_37:
        /*0028*/ 	.byte	0x03, 0x5f
        /*002a*/ 	.short	0x0101


	//----- nvinfo : EIATTR_VRC_CTA_INIT_COUNT
	.align		4
        /*002c*/ 	.byte	0x02, 0x4a
	.zero		1
	.zero		1


	//----- nvinfo : EIATTR_SYSCALL_OFFSETS
	.align		4
        /*0030*/ 	.byte	0x04, 0x46
        /*0032*/ 	.short	(.L_39 - .L_38)


	//   ....[0]....
.L_38:
        /*0034*/ 	.word	0x000001d0


	//----- nvinfo : EIATTR_EXIT_INSTR_OFFSETS
	.align		4
.L_39:
        /*0038*/ 	.byte	0x04, 0x1c
        /*003a*/ 	.short	(.L_41 - .L_40)


	//   ....[0]....
.L_40:
        /*003c*/ 	.word	0x000001e0


	//----- nvinfo : EIATTR_CBANK_PARAM_SIZE
	.align		4
.L_41:
        /*0040*/ 	.byte	0x03, 0x19
        /*0042*/ 	.short	0x0008


	//----- nvinfo : EIATTR_PARAM_CBANK
	.align		4
        /*0044*/ 	.byte	0x04, 0x0a
        /*0046*/ 	.short	(.L_43 - .L_42)
	.align		4
.L_42:
        /*0048*/ 	.word	index@(.nv.constant0._Z3addPf)
        /*004c*/ 	.short	0x0380
        /*004e*/ 	.short	0x0008


	//----- nvinfo : EIATTR_SW_WAR
	.align		4
.L_43:
        /*0050*/ 	.byte	0x04, 0x36
        /*0052*/ 	.short	(.L_45 - .L_44)
.L_44:
        /*0054*/ 	.word	0x00000008
.L_45:


//--------------------- .nv.info._Z4initPf        --------------------------
	.section	.nv.info._Z4initPf,"",@"SHT_CUDA_INFO"
	.sectionflags	@""
	.align	4


	//----- nvinfo : EIATTR_CUDA_API_VERSION
	.align		4
        /*0000*/ 	.byte	0x04, 0x37
        /*0002*/ 	.short	(.L_47 - .L_46)
.L_46:
        /*0004*/ 	.word	0x00000082


	//----- nvinfo : EIATTR_KPARAM_INFO
	.align		4
.L_47:
        /*0008*/ 	.byte	0x04, 0x17
        /*000a*/ 	.short	(.L_49 - .L_48)
.L_48:
        /*000c*/ 	.word	0x00000000
        /*0010*/ 	.short	0x0000
        /*0012*/ 	.short	0x0000
        /*0014*/ 	.byte	0x00, 0xf5, 0x21, 0x00


	//----- nvinfo : EIATTR_SPARSE_MMA_MASK
	.align		4
.L_49:
        /*0018*/ 	.byte	0x03, 0x50
        /*001a*/ 	.short	0x0000


	//----- nvinfo : EIATTR_MAXREG_COUNT
	.align		4
        /*001c*/ 	.byte	0x03, 0x1b
        /*001e*/ 	.short	0x00ff


	//----- nvinfo : EIATTR_MERCURY_ISA_VERSION
	.align		4
        /*0020*/ 	.byte	0x03, 0x5f
        /*0022*/ 	.short	0x0101


	//----- nvinfo : EIATTR_VRC_CTA_INIT_COUNT
	.align		4
        /*0024*/ 	.byte	0x02, 0x4a
	.zero		1
	.zero		1


	//----- nvinfo : EIATTR_EXIT_INSTR_OFFSETS
	.align		4
        /*0028*/ 	.byte	0x04, 0x1c
        /*002a*/ 	.short	(.L_51 - .L_50)


	//   ....[0]....
.L_50:
        /*002c*/ 	.word	0x00000090


	//----- nvinfo : EIATTR_CBANK_PARAM_SIZE
	.align		4
.L_51:
        /*0030*/ 	.byte	0x03, 0x19
        /*0032*/ 	.short	0x0008


	//----- nvinfo : EIATTR_PARAM_CBANK
	.align		4
        /*0034*/ 	.byte	0x04, 0x0a
        /*0036*/ 	.short	(.L_53 - .L_52)
	.align		4
.L_52:
        /*0038*/ 	.word	index@(.nv.constant0._Z4initPf)
        /*003c*/ 	.short	0x0380
        /*003e*/ 	.short	0x0008


	//----- nvinfo : EIATTR_SW_WAR
	.align		4
.L_53:
        /*0040*/ 	.byte	0x04, 0x36
        /*0042*/ 	.short	(.L_55 - .L_54)
.L_54:
        /*0044*/ 	.word	0x00000008
.L_55:


//--------------------- .nv.callgraph             --------------------------
	.section	.nv.callgraph,"",@"SHT_CUDA_CALLGRAPH"
	.align	4
	.sectionentsize	8
	.align		4
        /*0000*/ 	.word	0x00000000
	.align		4
        /*0004*/ 	.word	0xffffffff
	.align		4
        /*0008*/ 	.word	index@(_Z4showv)
	.align		4
        /*000c*/ 	.word	index@(vprintf)
	.align		4
        /*0010*/ 	.word	index@(_Z3addPf)
	.align		4
        /*0014*/ 	.word	index@(vprintf)
	.align		4
        /*0018*/ 	.word	0x00000000
	.align		4
        /*001c*/ 	.word	0xfffffffe
	.align		4
        /*0020*/ 	.word	0x00000000
	.align		4
        /*0024*/ 	.word	0xfffffffd
	.align		4
        /*0028*/ 	.word	0x00000000
	.align		4
        /*002c*/ 	.word	0xfffffffc


//--------------------- .nv.constant4             --------------------------
	.section	.nv.constant4,"a",@progbits
	.align	8
	.align		8
.nv.constant4:
        /*0000*/ 	.dword	vprintf
	.align		8
        /*0008*/ 	.dword	$str
	.align		8
        /*0010*/ 	.dword	$str$1


//--------------------- .nv.constant3             --------------------------
	.section	.nv.constant3,"a",@progbits
	.align	4
.nv.constant3:
	.type		a,@object
	.size		a,(b - a)
a:
	.zero		32768
	.type		b,@object
	.size		b,(.L_1 - b)
b:
	.zero		32768
.L_1:


//--------------------- .text._Z4showv            --------------------------
	.section	.text._Z4showv,"ax",@progbits
	.align	128
        .global         _Z4showv
        .type           _Z4showv,@function
        .size           _Z4showv,(.L_x_5 - _Z4showv)
        .other          _Z4showv,@"STO_CUDA_ENTRY STV_DEFAULT"
_Z4showv:
.text._Z4showv:
[----:B------:R-:W0:Y:S01]  /*0000*/  LDC R1, c[0x0][0x37c] ;  /* 0x0000df00ff017b82 */ /* 0x000e220000000800 */
[----:B------:R-:W1:Y:S01]  /*0010*/  S2R R3, SR_TID.X ;  /* 0x0000000000037919 */ /* 0x000e620000002100 */
[----:B------:R-:W2:Y:S06]  /*0020*/  LDCU UR5, c[0x0][0x2fc] ;  /* 0x00005f80ff0577ac */ /* 0x000eac0008000800 */
[----:B------:R-:W1:Y:S01]  /*0030*/  S2UR UR4, SR_CTAID.X ;  /* 0x00000000000479c3 */ /* 0x000e620000002500 */
[----:B------:R-:W-:Y:S01]  /*0040*/  MOV R12, 0x0 ;  /* 0x00000000000c7802 */ /* 0x000fe20000000f00 */
[----:B0-----:R-:W-:Y:S01]  /*0050*/  VIADD R1, R1, 0xffffffe8 ;  /* 0xffffffe801017836 */ /* 0x001fe20000000000 */
[----:B------:R-:W0:Y:S05]  /*0060*/  LDCU.64 UR6, c[0x4][0x10] ;  /* 0x01000200ff0677ac */ /* 0x000e2a0008000a00 */
[----:B------:R-:W1:Y:S08]  /*0070*/  LDC R0, c[0x0][0x360] ;  /* 0x0000d800ff007b82 */ /* 0x000e700000000800 */
[----:B------:R-:W3:Y:S01]  /*0080*/  LDC.64 R12, c[0x4][R12] ;  /* 0x010000000c0c7b82 */ /* 0x000ee20000000a00 */
[----:B0-----:R-:W-:Y:S01]  /*0090*/  IMAD.U32 R4, RZ, RZ, UR6 ;  /* 0x00000006ff047e24 */ /* 0x001fe2000f8e00ff */
[----:B------:R-:W-:Y:S01]  /*00a0*/  MOV R5, UR7 ;  /* 0x0000000700057c02 */ /* 0x000fe20008000f00 */
[----:B-1----:R-:W-:Y:S01]  /*00b0*/  IMAD R0, R0, UR4, R3 ;  /* 0x0000000400007c24 */ /* 0x002fe2000f8e0203 */
[----:B------:R-:W0:Y:S03]  /*00c0*/  LDCU UR4, c[0x0][0x2f8] ;  /* 0x00005f00ff0477ac */ /* 0x000e260008000800 */
[----:B------:R-:W-:Y:S01]  /*00d0*/  IMAD.SHL.U32 R2, R0, 0x4, RZ ;  /* 0x0000000400027824 */ /* 0x000fe200078e00ff */
[----:B------:R1:W-:Y:S04]  /*00e0*/  STL [R1], R0 ;  /* 0x0000000001007387 */ /* 0x0003e80000100800 */
[----:B------:R-:W-:-:S02]  /*00f0*/  IADD3 R3, PT, PT, R2, 0x10000, RZ ;  /* 0x0001000002037810 */ /* 0x000fc40007ffe0ff */
[----:B------:R-:W4:Y:S08]  /*0100*/  LDC R2, c[0x3][R2] ;  /* 0x00c0000002027b82 */ /* 0x000f300000000800 */
[----:B------:R-:W5:Y:S01]  /*0110*/  LDC R3, c[0x3][R3+-0x8000] ;  /* 0x00e0000003037b82 */ /* 0x000f620000000800 */
[----:B0-----:R-:W-:-:S05]  /*0120*/  IADD3 R6, P0, PT, R1, UR4, RZ ;  /* 0x0000000401067c10 */ /* 0x001fca000ff1e0ff */
[----:B--2---:R-:W-:Y:S01]  /*0130*/  IMAD.X R7, RZ, RZ, UR5, P0 ;  /* 0x00000005ff077e24 */ /* 0x004fe200080e06ff */
[----:B----4-:R-:W0:Y:S08]  /*0140*/  F2F.F64.F32 R8, R2 ;  /* 0x0000000200087310 */ /* 0x010e300000201800 */
[----:B-----5:R-:W2:Y:S01]  /*0150*/  F2F.F64.F32 R10, R3 ;  /* 0x00000003000a7310 */ /* 0x020ea20000201800 */
[----:B0-----:R1:W-:Y:S04]  /*0160*/  STL.64 [R1+0x8], R8 ;  /* 0x0000080801007387 */ /* 0x0013e80000100a00 */
[----:B--23--:R1:W-:Y:S02]  /*0170*/  STL.64 [R1+0x10], R10 ;  /* 0x0000100a01007387 */ /* 0x00c3e40000100a00 */
[----:B------:R-:W-:-:S07]  /*0180*/  LEPC R20, `(.L_x_0) ;  /* 0x000000001014794e */ /* 0x000fce0000000000 */
[----:B-1----:R-:W-:Y:S05]  /*0190*/  CALL.ABS.NOINC R12 ;  /* 0x000000000c007343 */ /* 0x002fea0003c00000 */
.L_x_0:
[----:B------:R-:W-:Y:S05]  /*01a0*/  EXIT ;  /* 0x000000000000794d */ /* 0x000fea0003800000 */
.L_x_1:
[----:B------:R-:W-:-:S00]  /*01b0*/  BRA `(.L_x_1) ;  /* 0xfffffffc00fc7947 */ /* 0x000fc0000383ffff */
[----:B------:R-:W-:-:S00]  /*01c0*/  NOP ;  /* 0x0000000000007918 */ /* 0x000fc00000000000 */
        /* <DEDUP_REMOVED lines=11> */
.L_x_5:


//--------------------- .text._Z3addPf            --------------------------
	.section	.text._Z3addPf,"ax",@progbits
	.align	128
        .global         _Z3addPf
        .type           _Z3addPf,@function
        .size           _Z3addPf,(.L_x_6 - _Z3addPf)
        .other          _Z3addPf,@"STO_CUDA_ENTRY STV_DEFAULT"
_Z3addPf:
.text._Z3addPf:
[----:B------:R-:W0:Y:S01]  /*0000*/  LDC R1, c[0x0][0x37c] ;  /* 0x0000df00ff017b82 */ /* 0x000e220000000800 */
[----:B------:R-:W1:Y:S01]  /*0010*/  S2R R3, SR_TID.X ;  /* 0x0000000000037919 */ /* 0x000e620000002100 */
[----:B------:R-:W2:Y:S06]  /*0020*/  LDCU UR7, c[0x0][0x2fc] ;  /* 0x00005f80ff0777ac */ /* 0x000eac0008000800 */
[----:B------:R-:W1:Y:S01]  /*0030*/  S2UR UR4, SR_CTAID.X ;  /* 0x00000000000479c3 */ /* 0x000e620000002500 */
[----:B------:R-:W-:Y:S01]  /*0040*/  MOV R8, 0x0 ;  /* 0x0000000000087802 */ /* 0x000fe20000000f00 */
[----:B0-----:R-:W-:Y:S01]  /*0050*/  VIADD R1, R1, 0xfffffff8 ;  /* 0xfffffff801017836 */ /* 0x001fe20000000000 */
[----:B------:R-:W0:Y:S01]  /*0060*/  LDCU.64 UR8, c[0x0][0x380] ;  /* 0x00007000ff0877ac */ /* 0x000e220008000a00 */
[----:B------:R-:W3:Y:S04]  /*0070*/  LDCU UR6, c[0x0][0x2f8] ;  /* 0x00005f00ff0677ac */ /* 0x000ee80008000800 */
[----:B------:R-:W1:Y:S08]  /*0080*/  LDC R4, c[0x0][0x360] ;  /* 0x0000d800ff047b82 */ /* 0x000e700000000800 */
[----:B------:R-:W4:Y:S01]  /*0090*/  LDC.64 R8, c[0x4][R8] ;  /* 0x0100000008087b82 */ /* 0x000f220000000a00 */
[----:B-1----:R-:W-:Y:S01]  /*00a0*/  IMAD R4, R4, UR4, R3 ;  /* 0x0000000404047c24 */ /* 0x002fe2000f8e0203 */
[----:B------:R-:W1:Y:S03]  /*00b0*/  LDCU.64 UR4, c[0x0][0x358] ;  /* 0x00006b00ff0477ac */ /* 0x000e660008000a00 */
[----:B------:R-:W-:-:S04]  /*00c0*/  IMAD.WIDE R4, R4, 0x4, RZ ;  /* 0x0000000404047825 */ /* 0x000fc800078e02ff */
[----:B------:R-:W-:Y:S01]  /*00d0*/  IMAD.MOV.U32 R10, RZ, RZ, R4 ;  /* 0x000000ffff0a7224 */ /* 0x000fe200078e0004 */
[C---:B------:R-:W-:Y:S02]  /*00e0*/  IADD3 R11, PT, PT, R4.reuse, 0x10000, RZ ;  /* 0x00010000040b7810 */ /* 0x040fe40007ffe0ff */
[----:B0-----:R-:W-:Y:S01]  /*00f0*/  IADD3 R12, P0, PT, R4, UR8, RZ ;  /* 0x00000008040c7c10 */ /* 0x001fe2000ff1e0ff */
[----:B------:R-:W0:Y:S03]  /*0100*/  LDC R0, c[0x3][R10] ;  /* 0x00c000000a007b82 */ /* 0x000e260000000800 */
[----:B------:R-:W-:Y:S01]  /*0110*/  IADD3.X R13, PT, PT, R5, UR9, RZ, P0, !PT ;  /* 0x00000009050d7c10 */ /* 0x000fe200087fe4ff */
[----:B------:R-:W5:Y:S01]  /*0120*/  LDCU.64 UR8, c[0x4][0x8] ;  /* 0x01000100ff0877ac */ /* 0x000f620008000a00 */
[----:B---3--:R-:W-:-:S03]  /*0130*/  IADD3 R6, P0, PT, R1, UR6, RZ ;  /* 0x0000000601067c10 */ /* 0x008fc6000ff1e0ff */
[----:B------:R-:W0:Y:S02]  /*0140*/  LDC R11, c[0x3][R11+-0x8000] ;  /* 0x00e000000b0b7b82 */ /* 0x000e240000000800 */
[----:B--2---:R-:W-:Y:S02]  /*0150*/  IMAD.X R7, RZ, RZ, UR7, P0 ;  /* 0x00000007ff077e24 */ /* 0x004fe400080e06ff */
[----:B-----5:R-:W-:Y:S01]  /*0160*/  IMAD.U32 R4, RZ, RZ, UR8 ;  /* 0x00000008ff047e24 */ /* 0x020fe2000f8e00ff */
[----:B------:R-:W-:Y:S01]  /*0170*/  MOV R5, UR9 ;  /* 0x0000000900057c02 */ /* 0x000fe20008000f00 */
[----:B0-----:R-:W-:-:S04]  /*0180*/  FADD R0, R0, R11 ;  /* 0x0000000b00007221 */ /* 0x001fc80000000000 */
[----:B------:R-:W0:Y:S01]  /*0190*/  F2F.F64.F32 R2, R0 ;  /* 0x0000000000027310 */ /* 0x000e220000201800 */
[----:B-1----:R1:W-:Y:S04]  /*01a0*/  STG.E desc[UR4][R12.64], R0 ;  /* 0x000000000c007986 */ /* 0x0023e8000c101904 */
[----:B0---4-:R1:W-:Y:S02]  /*01b0*/  STL.64 [R1], R2 ;  /* 0x0000000201007387 */ /* 0x0113e40000100a00 */
[----:B------:R-:W-:-:S07]  /*01c0*/  LEPC R20, `(.L_x_2) ;  /* 0x000000001014794e */ /* 0x000fce0000000000 */
[----:B-1----:R-:W-:Y:S05]  /*01d0*/  CALL.ABS.NOINC R8 ;  /* 0x0000000008007343 */ /* 0x002fea0003c00000 */
.L_x_2:
[----:B------:R-:W-:Y:S05]  /*01e0*/  EXIT ;  /* 0x000000000000794d */ /* 0x000fea0003800000 */
.L_x_3:
        /* <DEDUP_REMOVED lines=9> */
.L_x_6:


//--------------------- .text._Z4initPf           --------------------------
	.section	.text._Z4initPf,"ax",@progbits
	.align	128
        .global         _Z4initPf
        .type           _Z4initPf,@function
        .size           _Z4initPf,(.L_x_7 - _Z4initPf)
        .other          _Z4initPf,@"STO_CUDA_ENTRY STV_DEFAULT"
_Z4initPf:
.text._Z4initPf:
[----:B------:R-:W-:Y:S01]  /*0000*/  LDC R1, c[0x0][0x37c] ;  /* 0x0000df00ff017b82 */ /* 0x000fe20000000800 */
[----:B------:R-:W0:Y:S07]  /*0010*/  S2R R0, SR_TID.X ;  /* 0x0000000000007919 */ /* 0x000e2e0000002100 */
[----:B------:R-:W0:Y:S01]  /*0020*/  S2UR UR6, SR_CTAID.X ;  /* 0x00000000000679c3 */ /* 0x000e220000002500 */
[----:B------:R-:W1:Y:S07]  /*0030*/  LDCU.64 UR4, c[0x0][0x358] ;  /* 0x00006b00ff0477ac */ /* 0x000e6e0008000a00 */
[----:B------:R-:W0:Y:S08]  /*0040*/  LDC R5, c[0x0][0x360] ;  /* 0x0000d800ff057b82 */ /* 0x000e300000000800 */
[----:B------:R-:W2:Y:S01]  /*0050*/  LDC.64 R2, c[0x0][0x380] ;  /* 0x0000e000ff027b82 */ /* 0x000ea20000000a00 */
[----:B0-----:R-:W-:-:S04]  /*0060*/  IMAD R5, R5, UR6, R0 ;  /* 0x0000000605057c24 */ /* 0x001fc8000f8e0200 */
[----:B--2---:R-:W-:-:S05]  /*0070*/  IMAD.WIDE R2, R5, 0x4, R2 ;  /* 0x0000000405027825 */ /* 0x004fca00078e0202 */
[----:B-1----:R-:W-:Y:S01]  /*0080*/  STG.E desc[UR4][R2.64], RZ ;  /* 0x000000ff02007986 */ /* 0x002fe2000c101904 */
[----:B------:R-:W-:Y:S05]  /*0090*/  EXIT ;  /* 0x000000000000794d */ /* 0x000fea0003800000 */
.L_x_4:
        /* <DEDUP_REMOVED lines=14> */
.L_x_7:


//--------------------- .nv.global.init           --------------------------
	.section	.nv.global.init,"aw",@progbits
.nv.global.init:
	.type		$str,@object
	.size		$str,($str$1 - $str)
$str:
        /*0000*/ 	.byte	0x25, 0x66, 0x0a, 0x00
	.type		$str$1,@object
	.size		$str$1,(.L_3 - $str$1)
$str$1:
        /*0004*/ 	.byte	0x25, 0x64, 0x20, 0x25, 0x66, 0x20, 0x25, 0x66, 0x0a, 0x00
.L_3:


//--------------------- .nv.shared.reserved.0     --------------------------
	.section	.nv.shared.reserved.0,"aw",@nobits
	.weak		__nv_reservedSMEM_offset_0_alias
	.size		__nv_reservedSMEM_offset_0_alias, 0, 64
	.other		__nv_reservedSMEM_offset_0_alias,@"STO_CUDA_RESERVED_SHARED STV_DEFAULT"
__nv_reservedSMEM_offset_0_alias:
	.zero		0
	.zero		64


//--------------------- .nv.constant0._Z4showv    --------------------------
	.section	.nv.constant0._Z4showv,"a",@progbits
	.sectionflags	@""
	.align	4
.nv.constant0._Z4showv:
	.zero		896


//--------------------- .nv.constant0._Z3addPf    --------------------------
	.section	.nv.constant0._Z3addPf,"a",@progbits
	.sectionflags	@""
	.align	4
.nv.constant0._Z3addPf:
	.zero		904


//--------------------- .nv.constant0._Z4initPf   --------------------------
	.section	.nv.constant0._Z4initPf,"a",@progbits
	.sectionflags	@""
	.align	4
.nv.constant0._Z4initPf:
	.zero		904


//--------------------- SYMBOLS --------------------------

	.type		.nv.reservedSmem.offset0,@object
	.size		.nv.reservedSmem.offset0,0x4
	.type		vprintf,@function
